//
// Generated by NVIDIA NVVM Compiler
//
// Compiler Build ID: CL-36424714
// Cuda compilation tools, release 13.0, V13.0.88
// Based on NVVM 20.0.0
//

.version 9.0
.target sm_100
.address_size 64

	// .globl	_Z6vecAddPfS_S_iii
.const .align 4 .b8 constData[100];
// _ZZ6vecAddPfS_S_iiiE6A_tile has been demoted
// _ZZ6vecAddPfS_S_iiiE6B_tile has been demoted

.visible .entry _Z6vecAddPfS_S_iii(
	.param .u64 .ptr .align 1 _Z6vecAddPfS_S_iii_param_0,
	.param .u64 .ptr .align 1 _Z6vecAddPfS_S_iii_param_1,
	.param .u64 .ptr .align 1 _Z6vecAddPfS_S_iii_param_2,
	.param .u32 _Z6vecAddPfS_S_iii_param_3,
	.param .u32 _Z6vecAddPfS_S_iii_param_4,
	.param .u32 _Z6vecAddPfS_S_iii_param_5
)
{
	.reg .pred 	%p<16>;
	.reg .b32 	%r<42>;
	.reg .b32 	%f<113>;
	.reg .b64 	%rd<13>;
	// demoted variable
	.shared .align 4 .b8 _ZZ6vecAddPfS_S_iiiE6A_tile[4096];
	// demoted variable
	.shared .align 4 .b8 _ZZ6vecAddPfS_S_iiiE6B_tile[4096];
	ld.param.u64 	%rd4, [_Z6vecAddPfS_S_iii_param_0];
	ld.param.u64 	%rd5, [_Z6vecAddPfS_S_iii_param_1];
	ld.param.u64 	%rd6, [_Z6vecAddPfS_S_iii_param_2];
	ld.param.u32 	%r23, [_Z6vecAddPfS_S_iii_param_3];
	ld.param.u32 	%r24, [_Z6vecAddPfS_S_iii_param_4];
	ld.param.u32 	%r25, [_Z6vecAddPfS_S_iii_param_5];
	mov.u32 	%r26, %ntid.x;
	mov.u32 	%r27, %ctaid.x;
	mov.u32 	%r39, %tid.x;
	mad.lo.s32 	%r2, %r26, %r27, %r39;
	mov.u32 	%r28, %ntid.y;
	mov.u32 	%r29, %ctaid.y;
	mov.u32 	%r37, %tid.y;
	mad.lo.s32 	%r4, %r28, %r29, %r37;
	setp.lt.s32 	%p2, %r24, 1;
	mov.f32 	%f111, 0f00000000;
	@%p2 bra 	$L__BB0_9;
	add.s32 	%r30, %r24, 31;
	shr.u32 	%r31, %r30, 5;
	setp.lt.s32 	%p3, %r2, %r23;
	shl.b32 	%r32, %r39, 7;
	mov.u32 	%r33, _ZZ6vecAddPfS_S_iiiE6A_tile;
	add.s32 	%r5, %r33, %r32;
	shl.b32 	%r34, %r37, 2;
	add.s32 	%r6, %r5, %r34;
	setp.lt.s32 	%p4, %r4, %r25;
	mov.u32 	%r35, _ZZ6vecAddPfS_S_iiiE6B_tile;
	add.s32 	%r8, %r35, %r34;
	add.s32 	%r7, %r8, %r32;
	and.pred  	%p1, %p3, %p4;
	neg.s32 	%r41, %r31;
	mad.lo.s32 	%r40, %r39, %r25, %r4;
	shl.b32 	%r11, %r25, 5;
	mad.lo.s32 	%r38, %r24, %r2, %r37;
	cvta.to.global.u64 	%rd1, %rd4;
	cvta.to.global.u64 	%rd2, %rd5;
	mov.f32 	%f111, 0f00000000;
	not.pred 	%p11, %p1;
$L__BB0_2:
	setp.ge.s32 	%p5, %r2, %r23;
	mul.wide.s32 	%rd7, %r38, 4;
	add.s64 	%rd3, %rd1, %rd7;
	setp.ge.s32 	%p6, %r37, %r24;
	mov.f32 	%f109, 0f00000000;
	or.pred  	%p7, %p5, %p6;
	@%p7 bra 	$L__BB0_4;
	ld.global.f32 	%f109, [%rd3];
$L__BB0_4:
	setp.ge.s32 	%p8, %r4, %r25;
	st.shared.f32 	[%r6], %f109;
	setp.ge.s32 	%p9, %r39, %r24;
	mov.f32 	%f110, 0f00000000;
	or.pred  	%p10, %p9, %p8;
	@%p10 bra 	$L__BB0_6;
	mul.wide.s32 	%rd8, %r40, 4;
	add.s64 	%rd9, %rd2, %rd8;
	ld.global.f32 	%f110, [%rd9];
$L__BB0_6:
	st.shared.f32 	[%r7], %f110;
	bar.sync 	0;
	@%p11 bra 	$L__BB0_8;
	ld.shared.f32 	%f13, [%r5];
	ld.shared.f32 	%f14, [%r8];
	fma.rn.f32 	%f15, %f13, %f14, %f111;
	ld.shared.f32 	%f16, [%r5+4];
	ld.shared.f32 	%f17, [%r8+128];
	fma.rn.f32 	%f18, %f16, %f17, %f15;
	ld.shared.f32 	%f19, [%r5+8];
	ld.shared.f32 	%f20, [%r8+256];
	fma.rn.f32 	%f21, %f19, %f20, %f18;
	ld.shared.f32 	%f22, [%r5+12];
	ld.shared.f32 	%f23, [%r8+384];
	fma.rn.f32 	%f24, %f22, %f23, %f21;
	ld.shared.f32 	%f25, [%r5+16];
	ld.shared.f32 	%f26, [%r8+512];
	fma.rn.f32 	%f27, %f25, %f26, %f24;
	ld.shared.f32 	%f28, [%r5+20];
	ld.shared.f32 	%f29, [%r8+640];
	fma.rn.f32 	%f30, %f28, %f29, %f27;
	ld.shared.f32 	%f31, [%r5+24];
	ld.shared.f32 	%f32, [%r8+768];
	fma.rn.f32 	%f33, %f31, %f32, %f30;
	ld.shared.f32 	%f34, [%r5+28];
	ld.shared.f32 	%f35, [%r8+896];
	fma.rn.f32 	%f36, %f34, %f35, %f33;
	ld.shared.f32 	%f37, [%r5+32];
	ld.shared.f32 	%f38, [%r8+1024];
	fma.rn.f32 	%f39, %f37, %f38, %f36;
	ld.shared.f32 	%f40, [%r5+36];
	ld.shared.f32 	%f41, [%r8+1152];
	fma.rn.f32 	%f42, %f40, %f41, %f39;
	ld.shared.f32 	%f43, [%r5+40];
	ld.shared.f32 	%f44, [%r8+1280];
	fma.rn.f32 	%f45, %f43, %f44, %f42;
	ld.shared.f32 	%f46, [%r5+44];
	ld.shared.f32 	%f47, [%r8+1408];
	fma.rn.f32 	%f48, %f46, %f47, %f45;
	ld.shared.f32 	%f49, [%r5+48];
	ld.shared.f32 	%f50, [%r8+1536];
	fma.rn.f32 	%f51, %f49, %f50, %f48;
	ld.shared.f32 	%f52, [%r5+52];
	ld.shared.f32 	%f53, [%r8+1664];
	fma.rn.f32 	%f54, %f52, %f53, %f51;
	ld.shared.f32 	%f55, [%r5+56];
	ld.shared.f32 	%f56, [%r8+1792];
	fma.rn.f32 	%f57, %f55, %f56, %f54;
	ld.shared.f32 	%f58, [%r5+60];
	ld.shared.f32 	%f59, [%r8+1920];
	fma.rn.f32 	%f60, %f58, %f59, %f57;
	ld.shared.f32 	%f61, [%r5+64];
	ld.shared.f32 	%f62, [%r8+2048];
	fma.rn.f32 	%f63, %f61, %f62, %f60;
	ld.shared.f32 	%f64, [%r5+68];
	ld.shared.f32 	%f65, [%r8+2176];
	fma.rn.f32 	%f66, %f64, %f65, %f63;
	ld.shared.f32 	%f67, [%r5+72];
	ld.shared.f32 	%f68, [%r8+2304];
	fma.rn.f32 	%f69, %f67, %f68, %f66;
	ld.shared.f32 	%f70, [%r5+76];
	ld.shared.f32 	%f71, [%r8+2432];
	fma.rn.f32 	%f72, %f70, %f71, %f69;
	ld.shared.f32 	%f73, [%r5+80];
	ld.shared.f32 	%f74, [%r8+2560];
	fma.rn.f32 	%f75, %f73, %f74, %f72;
	ld.shared.f32 	%f76, [%r5+84];
	ld.shared.f32 	%f77, [%r8+2688];
	fma.rn.f32 	%f78, %f76, %f77, %f75;
	ld.shared.f32 	%f79, [%r5+88];
	ld.shared.f32 	%f80, [%r8+2816];
	fma.rn.f32 	%f81, %f79, %f80, %f78;
	ld.shared.f32 	%f82, [%r5+92];
	ld.shared.f32 	%f83, [%r8+2944];
	fma.rn.f32 	%f84, %f82, %f83, %f81;
	ld.shared.f32 	%f85, [%r5+96];
	ld.shared.f32 	%f86, [%r8+3072];
	fma.rn.f32 	%f87, %f85, %f86, %f84;
	ld.shared.f32 	%f88, [%r5+100];
	ld.shared.f32 	%f89, [%r8+3200];
	fma.rn.f32 	%f90, %f88, %f89, %f87;
	ld.shared.f32 	%f91, [%r5+104];
	ld.shared.f32 	%f92, [%r8+3328];
	fma.rn.f32 	%f93, %f91, %f92, %f90;
	ld.shared.f32 	%f94, [%r5+108];
	ld.shared.f32 	%f95, [%r8+3456];
	fma.rn.f32 	%f96, %f94, %f95, %f93;
	ld.shared.f32 	%f97, [%r5+112];
	ld.shared.f32 	%f98, [%r8+3584];
	fma.rn.f32 	%f99, %f97, %f98, %f96;
	ld.shared.f32 	%f100, [%r5+116];
	ld.shared.f32 	%f101, [%r8+3712];
	fma.rn.f32 	%f102, %f100, %f101, %f99;
	ld.shared.f32 	%f103, [%r5+120];
	ld.shared.f32 	%f104, [%r8+3840];
	fma.rn.f32 	%f105, %f103, %f104, %f102;
	ld.shared.f32 	%f106, [%r5+124];
	ld.shared.f32 	%f107, [%r8+3968];
	fma.rn.f32 	%f111, %f106, %f107, %f105;
$L__BB0_8:
	bar.sync 	0;
	add.s32 	%r41, %r41, 1;
	setp.ne.s32 	%p12, %r41, 0;
	add.s32 	%r40, %r40, %r11;
	add.s32 	%r39, %r39, 32;
	add.s32 	%r38, %r38, 32;
	add.s32 	%r37, %r37, 32;
	@%p12 bra 	$L__BB0_2;
$L__BB0_9:
	setp.ge.s32 	%p13, %r2, %r23;
	setp.ge.s32 	%p14, %r4, %r25;
	or.pred  	%p15, %p13, %p14;
	@%p15 bra 	$L__BB0_11;
	mad.lo.s32 	%r36, %r25, %r2, %r4;
	cvta.to.global.u64 	%rd10, %rd6;
	mul.wide.s32 	%rd11, %r36, 4;
	add.s64 	%rd12, %rd10, %rd11;
	st.global.f32 	[%rd12], %f111;
$L__BB0_11:
	ret;

}


// ===== COMPILED SASS (sm_100) =====

	.target	sm_100

	.elftype	@"ET_EXEC"


//--------------------- .note.nv.tkinfo           --------------------------
	.section	.note.nv.tkinfo,"",@"SHT_NOTE"
	.sectionflags	@"SHF_NOTE_NV_TKINFO"
	.tkinfo
        /*0018*/ 	.word	0x00000002
        /*0030*/ 	.string	""
        /*0030*/ 	.string	"ptxas"
        /*0030*/ 	.string	"Cuda compilation tools, release 13.0, V13.0.88"
        /*0030*/ 	.string	"Build cuda_13.0.r13.0/compiler.36424714_0"
        /*0030*/ 	.string	"-arch sm_100 -m 64 "



//--------------------- .note.nv.cuinfo           --------------------------
	.section	.note.nv.cuinfo,"",@"SHT_NOTE"
	.sectionflags	@"SHF_NOTE_NV_CUINFO"
        /*0018*/ 	.short	0x0002
        /*001a*/ 	.short	0x0064
        /*001c*/ 	.short	0x0082
	.zero		2


//--------------------- .nv.info                  --------------------------
	.section	.nv.info,"",@"SHT_CUDA_INFO"
	.align	4


	//----- nvinfo : EIATTR_REGCOUNT
	.align		4
        /*0000*/ 	.byte	0x04, 0x2f
        /*0002*/ 	.short	(.L_2 - .L_1)
	.align		4
.L_1:
        /*0004*/ 	.word	index@(_Z6vecAddPfS_S_iii)
        /*0008*/ 	.word	0x0000001e


	//----- nvinfo : EIATTR_FRAME_SIZE
	.align		4
.L_2:
        /*000c*/ 	.byte	0x04, 0x11
        /*000e*/ 	.short	(.L_4 - .L_3)
	.align		4
.L_3:
        /*0010*/ 	.word	index@(_Z6vecAddPfS_S_iii)
        /*0014*/ 	.word	0x00000000


	//----- nvinfo : EIATTR_MIN_STACK_SIZE
	.align		4
.L_4:
        /*0018*/ 	.byte	0x04, 0x12
        /*001a*/ 	.short	(.L_6 - .L_5)
	.align		4
.L_5:
        /*001c*/ 	.word	index@(_Z6vecAddPfS_S_iii)
        /*0020*/ 	.word	0x00000000
.L_6:


//--------------------- .nv.compat                --------------------------
	.section	.nv.compat,"",@"SHT_CUDA_COMPAT_INFO"
	.align	4
        /*0000*/ 	.byte	0x02, 0x09, 0x00, 0x00, 0x02, 0x02, 0x01, 0x00, 0x02, 0x05, 0x05, 0x00, 0x03, 0x07, 0x01, 0x01
        /*0010*/ 	.byte	0x02, 0x03, 0x00, 0x00, 0x02, 0x06, 0x01, 0x00, 0x04, 0x0b, 0x08, 0x00, 0x09, 0x00, 0x00, 0x00
        /*0020*/ 	.byte	0x00, 0x00, 0x00, 0x00


//--------------------- .nv.info._Z6vecAddPfS_S_iii --------------------------
	.section	.nv.info._Z6vecAddPfS_S_iii,"",@"SHT_CUDA_INFO"
	.sectionflags	@""
	.align	4


	//----- nvinfo : EIATTR_CUDA_API_VERSION
	.align		4
        /*0000*/ 	.byte	0x04, 0x37
        /*0002*/ 	.short	(.L_8 - .L_7)
.L_7:
        /*0004*/ 	.word	0x00000082


	//----- nvinfo : EIATTR_KPARAM_INFO
	.align		4
.L_8:
        /*0008*/ 	.byte	0x04, 0x17
        /*000a*/ 	.short	(.L_10 - .L_9)
.L_9:
        /*000c*/ 	.word	0x00000000
        /*0010*/ 	.short	0x0005
        /*0012*/ 	.short	0x0020
        /*0014*/ 	.byte	0x00, 0xf0, 0x11, 0x00


	//----- nvinfo : EIATTR_KPARAM_INFO
	.align		4
.L_10:
        /*0018*/ 	.byte	0x04, 0x17
        /*001a*/ 	.short	(.L_12 - .L_11)
.L_11:
        /*001c*/ 	.word	0x00000000
        /*0020*/ 	.short	0x0004
        /*0022*/ 	.short	0x001c
        /*0024*/ 	.byte	0x00, 0xf0, 0x11, 0x00


	//----- nvinfo : EIATTR_KPARAM_INFO
	.align		4
.L_12:
        /*0028*/ 	.byte	0x04, 0x17
        /*002a*/ 	.short	(.L_14 - .L_13)
.L_13:
        /*002c*/ 	.word	0x00000000
        /*0030*/ 	.short	0x0003
        /*0032*/ 	.short	0x0018
        /*0034*/ 	.byte	0x00, 0xf0, 0x11, 0x00


	//----- nvinfo : EIATTR_KPARAM_INFO
	.align		4
.L_14:
        /*0038*/ 	.byte	0x04, 0x17
        /*003a*/ 	.short	(.L_16 - .L_15)
.L_15:
        /*003c*/ 	.word	0x00000000
        /*0040*/ 	.short	0x0002
        /*0042*/ 	.short	0x0010
        /*0044*/ 	.byte	0x00, 0xf5, 0x21, 0x00


	//----- nvinfo : EIATTR_KPARAM_INFO
	.align		4
.L_16:
        /*0048*/ 	.byte	0x04, 0x17
        /*004a*/ 	.short	(.L_18 - .L_17)
.L_17:
        /*004c*/ 	.word	0x00000000
        /*0050*/ 	.short	0x0001
        /*0052*/ 	.short	0x0008
        /*0054*/ 	.byte	0x00, 0xf5, 0x21, 0x00


	//----- nvinfo : EIATTR_KPARAM_INFO
	.align		4
.L_18:
        /*0058*/ 	.byte	0x04, 0x17
        /*005a*/ 	.short	(.L_20 - .L_19)
.L_19:
        /*005c*/ 	.word	0x00000000
        /*0060*/ 	.short	0x0000
        /*0062*/ 	.short	0x0000
        /*0064*/ 	.byte	0x00, 0xf5, 0x21, 0x00


	//----- nvinfo : EIATTR_SPARSE_MMA_MASK
	.align		4
.L_20:
        /*0068*/ 	.byte	0x03, 0x50
        /*006a*/ 	.short	0x0000


	//----- nvinfo : EIATTR_MAXREG_COUNT
	.align		4
        /*006c*/ 	.byte	0x03, 0x1b
        /*006e*/ 	.short	0x00ff


	//----- nvinfo : EIATTR_NUM_BARRIERS
	.align		4
        /*0070*/ 	.byte	0x02, 0x4c
        /*0072*/ 	.byte	0x01
	.zero		1


	//----- nvinfo : EIATTR_MERCURY_ISA_VERSION
	.align		4
        /*0074*/ 	.byte	0x03, 0x5f
        /*0076*/ 	.short	0x0101


	//----- nvinfo : EIATTR_VRC_CTA_INIT_COUNT
	.align		4
        /*0078*/ 	.byte	0x02, 0x4a
	.zero		1
	.zero		1


	//----- nvinfo : EIATTR_EXIT_INSTR_OFFSETS
	.align		4
        /*007c*/ 	.byte	0x04, 0x1c
        /*007e*/ 	.short	(.L_22 - .L_21)


	//   ....[0]....
.L_21:
        /*0080*/ 	.word	0x00000890


	//   ....[1]....
        /*0084*/ 	.word	0x000008e0


	//----- nvinfo : EIATTR_CRS_STACK_SIZE
	.align		4
.L_22:
        /*0088*/ 	.byte	0x04, 0x1e
        /*008a*/ 	.short	(.L_24 - .L_23)
.L_23:
        /*008c*/ 	.word	0x00000000


	//----- nvinfo : EIATTR_CBANK_PARAM_SIZE
	.align		4
.L_24:
        /*0090*/ 	.byte	0x03, 0x19
        /*0092*/ 	.short	0x0024


	//----- nvinfo : EIATTR_PARAM_CBANK
	.align		4
        /*0094*/ 	.byte	0x04, 0x0a
        /*0096*/ 	.short	(.L_26 - .L_25)
	.align		4
.L_25:
        /*0098*/ 	.word	index@(.nv.constant0._Z6vecAddPfS_S_iii)
        /*009c*/ 	.short	0x0380
        /*009e*/ 	.short	0x0024


	//----- nvinfo : EIATTR_SW_WAR
	.align		4
.L_26:
        /*00a0*/ 	.byte	0x04, 0x36
        /*00a2*/ 	.short	(.L_28 - .L_27)
.L_27:
        /*00a4*/ 	.word	0x00000008
.L_28:


//--------------------- .nv.callgraph             --------------------------
	.section	.nv.callgraph,"",@"SHT_CUDA_CALLGRAPH"
	.align	4
	.sectionentsize	8
	.align		4
        /*0000*/ 	.word	0x00000000
	.align		4
        /*0004*/ 	.word	0xffffffff
	.align		4
        /*0008*/ 	.word	0x00000000
	.align		4
        /*000c*/ 	.word	0xfffffffe
	.align		4
        /*0010*/ 	.word	0x00000000
	.align		4
        /*0014*/ 	.word	0xfffffffd
	.align		4
        /*0018*/ 	.word	0x00000000
	.align		4
        /*001c*/ 	.word	0xfffffffc


//--------------------- .nv.constant3             --------------------------
	.section	.nv.constant3,"a",@progbits
	.align	4
.nv.constant3:
	.type		constData,@object
	.size		constData,(.L_0 - constData)
constData:
	.zero		100
.L_0:


//--------------------- .text._Z6vecAddPfS_S_iii  --------------------------
	.section	.text._Z6vecAddPfS_S_iii,"ax",@progbits
	.align	128
        .global         _Z6vecAddPfS_S_iii
        .type           _Z6vecAddPfS_S_iii,@function
        .size           _Z6vecAddPfS_S_iii,(.L_x_5 - _Z6vecAddPfS_S_iii)
        .other          _Z6vecAddPfS_S_iii,@"STO_CUDA_ENTRY STV_DEFAULT"
_Z6vecAddPfS_S_iii:
.text._Z6vecAddPfS_S_iii:
[----:B------:R-:W-:Y:S01]  /*0000*/  LDC R1, c[0x0][0x37c] ;  /* 0x0000df00ff017b82 */ /* 0x000fe20000000800 */
[----:B------:R-:W0:Y:S01]  /*0010*/  S2R R19, SR_CTAID.X ;  /* 0x0000000000137919 */ /* 0x000e220000002500 */
[----:B------:R-:W1:Y:S01]  /*0020*/  LDCU UR10, c[0x0][0x39c] ;  /* 0x00007380ff0a77ac */ /* 0x000e620008000800 */
[----:B------:R-:W-:Y:S01]  /*0030*/  HFMA2 R23, -RZ, RZ, 0, 0 ;  /* 0x00000000ff177431 */ /* 0x000fe200000001ff */
[----:B------:R-:W0:Y:S01]  /*0040*/  S2R R18, SR_TID.X ;  /* 0x0000000000127919 */ /* 0x000e220000002100 */
[----:B------:R-:W0:Y:S01]  /*0050*/  LDCU UR4, c[0x0][0x360] ;  /* 0x00006c00ff0477ac */ /* 0x000e220008000800 */
[----:B------:R-:W2:Y:S01]  /*0060*/  S2R R17, SR_CTAID.Y ;  /* 0x0000000000117919 */ /* 0x000ea20000002600 */
[----:B------:R-:W2:Y:S01]  /*0070*/  LDCU UR5, c[0x0][0x364] ;  /* 0x00006c80ff0577ac */ /* 0x000ea20008000800 */
[----:B------:R-:W2:Y:S01]  /*0080*/  S2R R16, SR_TID.Y ;  /* 0x0000000000107919 */ /* 0x000ea20000002200 */
[----:B------:R-:W3:Y:S01]  /*0090*/  LDCU.64 UR8, c[0x0][0x358] ;  /* 0x00006b00ff0877ac */ /* 0x000ee20008000a00 */
[----:B-1----:R-:W-:Y:S01]  /*00a0*/  UISETP.GE.AND UP0, UPT, UR10, 0x1, UPT ;  /* 0x000000010a00788c */ /* 0x002fe2000bf06270 */
[----:B0-----:R-:W-:-:S02]  /*00b0*/  IMAD R19, R19, UR4, R18 ;  /* 0x0000000413137c24 */ /* 0x001fc4000f8e0212 */
[----:B--2---:R-:W-:-:S06]  /*00c0*/  IMAD R17, R17, UR5, R16 ;  /* 0x0000000511117c24 */ /* 0x004fcc000f8e0210 */
[----:B---3--:R-:W-:Y:S05]  /*00d0*/  BRA.U !UP0, `(.L_x_0) ;  /* 0x0000000508dc7547 */ /* 0x008fea000b800000 */
[----:B------:R-:W0:Y:S01]  /*00e0*/  S2UR UR7, SR_CgaCtaId ;  /* 0x00000000000779c3 */ /* 0x000e220000008800 */
[----:B------:R-:W1:Y:S01]  /*00f0*/  LDCU UR11, c[0x0][0x3a0] ;  /* 0x00007400ff0b77ac */ /* 0x000e620008000800 */
[----:B------:R-:W-:Y:S01]  /*0100*/  MOV R23, RZ ;  /* 0x000000ff00177202 */ /* 0x000fe20000000f00 */
[----:B------:R-:W-:Y:S01]  /*0110*/  IMAD R6, R19, UR10, R16 ;  /* 0x0000000a13067c24 */ /* 0x000fe2000f8e0210 */
[----:B------:R-:W2:Y:S04]  /*0120*/  LDCU UR12, c[0x0][0x398] ;  /* 0x00007300ff0c77ac */ /* 0x000ea80008000800 */
[----:B------:R-:W3:Y:S01]  /*0130*/  LDC R2, c[0x0][0x3a0] ;  /* 0x0000e800ff027b82 */ /* 0x000ee20000000800 */
[----:B------:R-:W-:Y:S01]  /*0140*/  UMOV UR5, 0x400 ;  /* 0x0000040000057882 */ /* 0x000fe20000000000 */
[----:B------:R-:W-:-:S02]  /*0150*/  UIADD3 UR4, UPT, UPT, UR10, 0x1f, URZ ;  /* 0x0000001f0a047890 */ /* 0x000fc4000fffe0ff */
[----:B------:R-:W-:Y:S02]  /*0160*/  UIADD3 UR6, UPT, UPT, UR5, 0x1000, URZ ;  /* 0x0000100005067890 */ /* 0x000fe4000fffe0ff */
[----:B------:R-:W-:Y:S02]  /*0170*/  USHF.R.U32.HI UR4, URZ, 0x5, UR4 ;  /* 0x00000005ff047899 */ /* 0x000fe40008011604 */
[----:B------:R-:W4:Y:S01]  /*0180*/  LDC.64 R20, c[0x0][0x380] ;  /* 0x0000e000ff147b82 */ /* 0x000f220000000a00 */
[----:B------:R-:W3:Y:S01]  /*0190*/  LDCU.64 UR14, c[0x0][0x398] ;  /* 0x00007300ff0e77ac */ /* 0x000ee20008000a00 */
[----:B-1----:R-:W-:Y:S01]  /*01a0*/  ISETP.GE.AND P0, PT, R17, UR11, PT ;  /* 0x0000000b11007c0c */ /* 0x002fe2000bf06270 */
[----:B------:R-:W-:Y:S01]  /*01b0*/  IMAD R7, R18, UR11, R17 ;  /* 0x0000000b12077c24 */ /* 0x000fe2000f8e0211 */
[----:B------:R-:W-:Y:S02]  /*01c0*/  UIADD3 UR4, UPT, UPT, -UR4, URZ, URZ ;  /* 0x000000ff04047290 */ /* 0x000fe4000fffe1ff */
[----:B--2---:R-:W-:Y:S01]  /*01d0*/  ISETP.LT.AND P0, PT, R19, UR12, !P0 ;  /* 0x0000000c13007c0c */ /* 0x004fe2000c701270 */
[----:B0-----:R-:W-:-:S02]  /*01e0*/  ULEA UR5, UR7, UR5, 0x18 ;  /* 0x0000000507057291 */ /* 0x001fc4000f8ec0ff */
[----:B------:R-:W-:-:S04]  /*01f0*/  ULEA UR6, UR7, UR6, 0x18 ;  /* 0x0000000607067291 */ /* 0x000fc8000f8ec0ff */
[----:B------:R-:W-:Y:S02]  /*0200*/  LEA R5, R18, UR5, 0x7 ;  /* 0x0000000512057c11 */ /* 0x000fe4000f8e38ff */
[C---:B------:R-:W-:Y:S02]  /*0210*/  LEA R3, R16.reuse, UR6, 0x2 ;  /* 0x0000000610037c11 */ /* 0x040fe4000f8e10ff */
[----:B------:R-:W-:Y:S02]  /*0220*/  LEA R4, R16, R5, 0x2 ;  /* 0x0000000510047211 */ /* 0x000fe400078e10ff */
[----:B------:R-:W-:-:S07]  /*0230*/  LEA R0, R18, R3, 0x7 ;  /* 0x0000000312007211 */ /* 0x000fce00078e38ff */
.L_x_3:
[----:B---3--:R-:W-:Y:S01]  /*0240*/  ISETP.GE.AND P1, PT, R17, R2, PT ;  /* 0x000000021100720c */ /* 0x008fe20003f26270 */
[----:B0-----:R-:W-:Y:S01]  /*0250*/  HFMA2 R15, -RZ, RZ, 0, 0 ;  /* 0x00000000ff0f7431 */ /* 0x001fe200000001ff */
[----:B------:R-:W-:Y:S01]  /*0260*/  ISETP.GE.AND P2, PT, R16, UR15, PT ;  /* 0x0000000f10007c0c */ /* 0x000fe2000bf46270 */
[----:B----4-:R-:W-:Y:S01]  /*0270*/  IMAD.WIDE R8, R6, 0x4, R20 ;  /* 0x0000000406087825 */ /* 0x010fe200078e0214 */
[----:B------:R-:W-:Y:S02]  /*0280*/  ISETP.GE.OR P1, PT, R18, UR15, P1 ;  /* 0x0000000f12007c0c */ /* 0x000fe40008f26670 */
[----:B------:R-:W-:Y:S02]  /*0290*/  ISETP.GE.OR P2, PT, R19, UR14, P2 ;  /* 0x0000000e13007c0c */ /* 0x000fe40009746670 */
[----:B------:R-:W-:-:S09]  /*02a0*/  MOV R13, RZ ;  /* 0x000000ff000d7202 */ /* 0x000fd20000000f00 */
[----:B------:R-:W0:Y:S02]  /*02b0*/  @!P1 LDC.64 R10, c[0x0][0x388] ;  /* 0x0000e200ff0a9b82 */ /* 0x000e240000000a00 */
[----:B------:R-:W2:Y:S01]  /*02c0*/  @!P2 LDG.E R13, desc[UR8][R8.64] ;  /* 0x00000008080da981 */ /* 0x000ea2000c1e1900 */
[----:B0-----:R-:W-:-:S05]  /*02d0*/  @!P1 IMAD.WIDE R10, R7, 0x4, R10 ;  /* 0x00000004070a9825 */ /* 0x001fca00078e020a */
[----:B------:R-:W3:Y:S01]  /*02e0*/  @!P1 LDG.E R15, desc[UR8][R10.64] ;  /* 0x000000080a0f9981 */ /* 0x000ee2000c1e1900 */
[----:B------:R-:W-:Y:S03]  /*02f0*/  BSSY.RECONVERGENT B0, `(.L_x_1) ;  /* 0x000004d000007945 */ /* 0x000fe60003800200 */
[----:B--2---:R0:W-:Y:S04]  /*0300*/  STS [R4], R13 ;  /* 0x0000000d04007388 */ /* 0x0041e80000000800 */
[----:B---3--:R0:W-:Y:S01]  /*0310*/  STS [R0], R15 ;  /* 0x0000000f00007388 */ /* 0x0081e20000000800 */
[----:B------:R-:W-:Y:S06]  /*0320*/  BAR.SYNC.DEFER_BLOCKING 0x0 ;  /* 0x0000000000007b1d */ /* 0x000fec0000010000 */
[----:B------:R-:W-:Y:S05]  /*0330*/  @!P0 BRA `(.L_x_2) ;  /* 0x0000000400208947 */ /* 0x000fea0003800000 */
[----:B------:R-:W-:Y:S04]  /*0340*/  LDS R8, [R3] ;  /* 0x0000000003087984 */ /* 0x000fe80000000800 */
[----:B0-----:R-:W0:Y:S04]  /*0350*/  LDS.128 R12, [R5] ;  /* 0x00000000050c7984 */ /* 0x001e280000000c00 */
[----:B------:R-:W1:Y:S04]  /*0360*/  LDS R27, [R3+0x80] ;  /* 0x00008000031b7984 */ /* 0x000e680000000800 */
[----:B------:R-:W2:Y:S04]  /*0370*/  LDS R25, [R3+0x100] ;  /* 0x0001000003197984 */ /* 0x000ea80000000800 */
[----:B------:R-:W3:Y:S04]  /*0380*/  LDS R24, [R3+0x180] ;  /* 0x0001800003187984 */ /* 0x000ee80000000800 */
[----:B------:R-:W-:Y:S04]  /*0390*/  LDS R22, [R3+0x280] ;  /* 0x0002800003167984 */ /* 0x000fe80000000800 */
[----:B------:R-:W-:Y:S01]  /*03a0*/  LDS R26, [R3+0xb80] ;  /* 0x000b8000031a7984 */ /* 0x000fe20000000800 */
[----:B0-----:R-:W-:-:S03]  /*03b0*/  FFMA R12, R12, R8, R23 ;  /* 0x000000080c0c7223 */ /* 0x001fc60000000017 */
[----:B------:R-:W-:Y:S01]  /*03c0*/  LDS R23, [R3+0x200] ;  /* 0x0002000003177984 */ /* 0x000fe20000000800 */
[----:B-1----:R-:W-:-:S03]  /*03d0*/  FFMA R12, R27, R13, R12 ;  /* 0x0000000d1b0c7223 */ /* 0x002fc6000000000c */
[----:B------:R-:W0:Y:S01]  /*03e0*/  LDS.128 R8, [R5+0x10] ;  /* 0x0000100005087984 */ /* 0x000e220000000c00 */
[----:B--2---:R-:W-:-:S03]  /*03f0*/  FFMA R13, R25, R14, R12 ;  /* 0x0000000e190d7223 */ /* 0x004fc6000000000c */
[----:B------:R-:W1:Y:S01]  /*0400*/  LDS R25, [R3+0x300] ;  /* 0x0003000003197984 */ /* 0x000e620000000800 */
[----:B---3--:R-:W-:-:S03]  /*0410*/  FFMA R13, R24, R15, R13 ;  /* 0x0000000f180d7223 */ /* 0x008fc6000000000d */
[----:B------:R-:W2:Y:S01]  /*0420*/  LDS R24, [R3+0x380] ;  /* 0x0003800003187984 */ /* 0x000ea20000000800 */
[----:B0-----:R-:W-:-:S03]  /*0430*/  FFMA R27, R8, R23, R13 ;  /* 0x00000017081b7223 */ /* 0x001fc6000000000d */
[----:B------:R-:W-:Y:S01]  /*0440*/  LDS R23, [R3+0x400] ;  /* 0x0004000003177984 */ /* 0x000fe20000000800 */
[----:B------:R-:W-:-:S03]  /*0450*/  FFMA R8, R22, R9, R27 ;  /* 0x0000000916087223 */ /* 0x000fc6000000001b */
[----:B------:R-:W0:Y:S01]  /*0460*/  LDS.128 R12, [R5+0x20] ;  /* 0x00002000050c7984 */ /* 0x000e220000000c00 */
[----:B-1----:R-:W-:-:S03]  /*0470*/  FFMA R9, R25, R10, R8 ;  /* 0x0000000a19097223 */ /* 0x002fc60000000008 */
[----:B------:R-:W1:Y:S01]  /*0480*/  LDS R22, [R3+0x480] ;  /* 0x0004800003167984 */ /* 0x000e620000000800 */
[----:B--2---:R-:W-:-:S03]  /*0490*/  FFMA R9, R24, R11, R9 ;  /* 0x0000000b18097223 */ /* 0x004fc60000000009 */
[----:B------:R-:W2:Y:S04]  /*04a0*/  LDS R25, [R3+0x500] ;  /* 0x0005000003197984 */ /* 0x000ea80000000800 */
[----:B------:R-:W3:Y:S01]  /*04b0*/  LDS R24, [R3+0x580] ;  /* 0x0005800003187984 */ /* 0x000ee20000000800 */
[----:B0-----:R-:W-:-:S03]  /*04c0*/  FFMA R27, R12, R23, R9 ;  /* 0x000000170c1b7223 */ /* 0x001fc60000000009 */
[----:B------:R-:W-:Y:S01]  /*04d0*/  LDS R23, [R3+0x600] ;  /* 0x0006000003177984 */ /* 0x000fe20000000800 */
[----:B-1----:R-:W-:-:S03]  /*04e0*/  FFMA R12, R22, R13, R27 ;  /* 0x0000000d160c7223 */ /* 0x002fc6000000001b */
[----:B------:R-:W0:Y:S01]  /*04f0*/  LDS.128 R8, [R5+0x30] ;  /* 0x0000300005087984 */ /* 0x000e220000000c00 */
[----:B--2---:R-:W-:-:S03]  /*0500*/  FFMA R13, R25, R14, R12 ;  /* 0x0000000e190d7223 */ /* 0x004fc6000000000c */
[----:B------:R-:W1:Y:S01]  /*0510*/  LDS R22, [R3+0x680] ;  /* 0x0006800003167984 */ /* 0x000e620000000800 */
[----:B---3--:R-:W-:-:S03]  /*0520*/  FFMA R13, R24, R15, R13 ;  /* 0x0000000f180d7223 */ /* 0x008fc6000000000d */
        /* <DEDUP_REMOVED lines=19> */
[----:B------:R-:W-:Y:S04]  /*0660*/  LDS R27, [R3+0xc00] ;  /* 0x000c0000031b7984 */ /* 0x000fe80000000800 */
[----:B------:R-:W-:Y:S01]  /*0670*/  LDS R24, [R3+0xc80] ;  /* 0x000c800003187984 */ /* 0x000fe20000000800 */
[----:B0-----:R-:W-:-:S03]  /*0680*/  FFMA R23, R8, R23, R13 ;  /* 0x0000001708177223 */ /* 0x001fc6000000000d */
[----:B------:R-:W0:Y:S01]  /*0690*/  LDS.128 R12, [R5+0x60] ;  /* 0x00006000050c7984 */ /* 0x000e220000000c00 */
[----:B-1----:R-:W-:-:S03]  /*06a0*/  FFMA R22, R22, R9, R23 ;  /* 0x0000000916167223 */ /* 0x002fc60000000017 */
[----:B------:R-:W1:Y:S01]  /*06b0*/  LDS R23, [R3+0xd00] ;  /* 0x000d000003177984 */ /* 0x000e620000000800 */
[----:B--2---:R-:W-:-:S03]  /*06c0*/  FFMA R25, R25, R10, R22 ;  /* 0x0000000a19197223 */ /* 0x004fc60000000016 */
[----:B------:R-:W2:Y:S01]  /*06d0*/  LDS R22, [R3+0xd80] ;  /* 0x000d800003167984 */ /* 0x000ea20000000800 */
[----:B------:R-:W-:-:S03]  /*06e0*/  FFMA R11, R26, R11, R25 ;  /* 0x0000000b1a0b7223 */ /* 0x000fc60000000019 */
[----:B------:R-:W-:Y:S01]  /*06f0*/  LDS R25, [R3+0xe00] ;  /* 0x000e000003197984 */ /* 0x000fe20000000800 */
[----:B0-----:R-:W-:-:S03]  /*0700*/  FFMA R27, R12, R27, R11 ;  /* 0x0000001b0c1b7223 */ /* 0x001fc6000000000b */
[----:B------:R-:W0:Y:S01]  /*0710*/  LDS.128 R8, [R5+0x70] ;  /* 0x0000700005087984 */ /* 0x000e220000000c00 */
[----:B------:R-:W-:-:S03]  /*0720*/  FFMA R24, R24, R13, R27 ;  /* 0x0000000d18187223 */ /* 0x000fc6000000001b */
[----:B------:R-:W3:Y:S01]  /*0730*/  LDS R27, [R3+0xe80] ;  /* 0x000e8000031b7984 */ /* 0x000ee20000000800 */
[----:B-1----:R-:W-:-:S03]  /*0740*/  FFMA R23, R23, R14, R24 ;  /* 0x0000000e17177223 */ /* 0x002fc60000000018 */
[----:B------:R-:W1:Y:S01]  /*0750*/  LDS R13, [R3+0xf00] ;  /* 0x000f0000030d7984 */ /* 0x000e620000000800 */
[----:B--2---:R-:W-:-:S03]  /*0760*/  FFMA R15, R22, R15, R23 ;  /* 0x0000000f160f7223 */ /* 0x004fc60000000017 */
[----:B------:R-:W2:Y:S01]  /*0770*/  LDS R12, [R3+0xf80] ;  /* 0x000f8000030c7984 */ /* 0x000ea20000000800 */
[----:B0-----:R-:W-:-:S04]  /*0780*/  FFMA R8, R8, R25, R15 ;  /* 0x0000001908087223 */ /* 0x001fc8000000000f */
[----:B---3--:R-:W-:-:S04]  /*0790*/  FFMA R8, R27, R9, R8 ;  /* 0x000000091b087223 */ /* 0x008fc80000000008 */
[----:B-1----:R-:W-:-:S04]  /*07a0*/  FFMA R13, R13, R10, R8 ;  /* 0x0000000a0d0d7223 */ /* 0x002fc80000000008 */
[----:B--2---:R-:W-:-:S07]  /*07b0*/  FFMA R23, R12, R11, R13 ;  /* 0x0000000b0c177223 */ /* 0x004fce000000000d */
.L_x_2:
[----:B------:R-:W-:Y:S05]  /*07c0*/  BSYNC.RECONVERGENT B0 ;  /* 0x0000000000007941 */ /* 0x000fea0003800200 */
.L_x_1:
[----:B------:R-:W-:Y:S01]  /*07d0*/  BAR.SYNC.DEFER_BLOCKING 0x0 ;  /* 0x0000000000007b1d */ /* 0x000fe20000010000 */
[----:B------:R-:W-:Y:S01]  /*07e0*/  UIADD3 UR4, UPT, UPT, UR4, 0x1, URZ ;  /* 0x0000000104047890 */ /* 0x000fe2000fffe0ff */
[----:B------:R-:W-:Y:S02]  /*07f0*/  IADD3 R6, PT, PT, R6, 0x20, RZ ;  /* 0x0000002006067810 */ /* 0x000fe40007ffe0ff */
[----:B------:R-:W-:Y:S01]  /*0800*/  IADD3 R16, PT, PT, R16, 0x20, RZ ;  /* 0x0000002010107810 */ /* 0x000fe20007ffe0ff */
[----:B------:R-:W-:Y:S01]  /*0810*/  UISETP.NE.AND UP0, UPT, UR4, URZ, UPT ;  /* 0x000000ff0400728c */ /* 0x000fe2000bf05270 */
[----:B------:R-:W-:Y:S02]  /*0820*/  IADD3 R18, PT, PT, R18, 0x20, RZ ;  /* 0x0000002012127810 */ /* 0x000fe40007ffe0ff */
[----:B------:R-:W-:-:S06]  /*0830*/  LEA R7, R2, R7, 0x5 ;  /* 0x0000000702077211 */ /* 0x000fcc00078e28ff */
[----:B------:R-:W-:Y:S05]  /*0840*/  BRA.U UP0, `(.L_x_3) ;  /* 0xfffffff9007c7547 */ /* 0x000fea000b83ffff */
.L_x_0:
[----:B------:R-:W1:Y:S01]  /*0850*/  LDCU UR5, c[0x0][0x3a0] ;  /* 0x00007400ff0577ac */ /* 0x000e620008000800 */
[----:B------:R-:W2:Y:S01]  /*0860*/  LDCU UR6, c[0x0][0x398] ;  /* 0x00007300ff0677ac */ /* 0x000ea20008000800 */
[----:B-1----:R-:W-:-:S04]  /*0870*/  ISETP.GE.AND P0, PT, R17, UR5, PT ;  /* 0x0000000511007c0c */ /* 0x002fc8000bf06270 */
[----:B--2---:R-:W-:-:S13]  /*0880*/  ISETP.GE.OR P0, PT, R19, UR6, P0 ;  /* 0x0000000613007c0c */ /* 0x004fda0008706670 */
[----:B------:R-:W-:Y:S05]  /*0890*/  @P0 EXIT ;  /* 0x000000000000094d */ /* 0x000fea0003800000 */
[----:B------:R-:W1:Y:S01]  /*08a0*/  LDC.64 R2, c[0x0][0x390] ;  /* 0x0000e400ff027b82 */ /* 0x000e620000000a00 */
[----:B------:R-:W-:-:S04]  /*08b0*/  IMAD R17, R19, UR5, R17 ;  /* 0x0000000513117c24 */ /* 0x000fc8000f8e0211 */
[----:B-1----:R-:W-:-:S05]  /*08c0*/  IMAD.WIDE R2, R17, 0x4, R2 ;  /* 0x0000000411027825 */ /* 0x002fca00078e0202 */
[----:B------:R-:W-:Y:S01]  /*08d0*/  STG.E desc[UR8][R2.64], R23 ;  /* 0x0000001702007986 */ /* 0x000fe2000c101908 */
[----:B------:R-:W-:Y:S05]  /*08e0*/  EXIT ;  /* 0x000000000000794d */ /* 0x000fea0003800000 */
.L_x_4:
[----:B------:R-:W-:-:S00]  /*08f0*/  BRA `(.L_x_4) ;  /* 0xfffffffc00fc7947 */ /* 0x000fc0000383ffff */
[----:B------:R-:W-:-:S00]  /*0900*/  NOP ;  /* 0x0000000000007918 */ /* 0x000fc00000000000 */
[----:B------:R-:W-:-:S00]  /*0910*/  NOP ;  /* 0x0000000000007918 */ /* 0x000fc00000000000 */
[----:B------:R-:W-:-:S00]  /*0920*/  NOP ;  /* 0x0000000000007918 */ /* 0x000fc00000000000 */
[----:B------:R-:W-:-:S00]  /*0930*/  NOP ;  /* 0x0000000000007918 */ /* 0x000fc00000000000 */
[----:B------:R-:W-:-:S00]  /*0940*/  NOP ;  /* 0x0000000000007918 */ /* 0x000fc00000000000 */
[----:B------:R-:W-:-:S00]  /*0950*/  NOP ;  /* 0x0000000000007918 */ /* 0x000fc00000000000 */
[----:B------:R-:W-:-:S00]  /*0960*/  NOP ;  /* 0x0000000000007918 */ /* 0x000fc00000000000 */
[----:B------:R-:W-:-:S00]  /*0970*/  NOP ;  /* 0x0000000000007918 */ /* 0x000fc00000000000 */
.L_x_5:


//--------------------- .nv.shared._Z6vecAddPfS_S_iii --------------------------
	.section	.nv.shared._Z6vecAddPfS_S_iii,"aw",@nobits
	.sectionflags	@""
	.align	4
.nv.shared._Z6vecAddPfS_S_iii:
	.zero		9216


//--------------------- .nv.shared.reserved.0     --------------------------
	.section	.nv.shared.reserved.0,"aw",@nobits
	.weak		__nv_reservedSMEM_offset_0_alias
	.size		__nv_reservedSMEM_offset_0_alias, 0, 64
	.other		__nv_reservedSMEM_offset_0_alias,@"STO_CUDA_RESERVED_SHARED STV_DEFAULT"
__nv_reservedSMEM_offset_0_alias:
	.zero		0
	.zero		64


//--------------------- .nv.constant0._Z6vecAddPfS_S_iii --------------------------
	.section	.nv.constant0._Z6vecAddPfS_S_iii,"a",@progbits
	.sectionflags	@""
	.align	4
.nv.constant0._Z6vecAddPfS_S_iii:
	.zero		932


//--------------------- SYMBOLS --------------------------

	.type		.nv.reservedSmem.offset0,@object
	.size		.nv.reservedSmem.offset0,0x4
	.type		.nv.reservedSmem.cap,@object
	.size		.nv.reservedSmem.cap,0x4
